//
// Generated by NVIDIA NVVM Compiler
//
// Compiler Build ID: CL-36424714
// Cuda compilation tools, release 13.0, V13.0.88
// Based on NVVM 20.0.0
//

.version 9.0
.target sm_100
.address_size 64

	// .globl	_Z7dkernelv
.extern .func  (.param .b32 func_retval0) vprintf
(
	.param .b64 vprintf_param_0,
	.param .b64 vprintf_param_1
)
;
.global .align 1 .b8 $str[22] = {72, 101, 108, 108, 111, 32, 87, 111, 114, 108, 100, 32, 102, 114, 111, 109, 32, 37, 100, 32, 10};

.visible .entry _Z7dkernelv()
{
	.local .align 8 .b8 	__local_depot0[8];
	.reg .b64 	%SP;
	.reg .b64 	%SPL;
	.reg .b32 	%r<4>;
	.reg .b64 	%rd<5>;

	mov.u64 	%SPL, __local_depot0;
	cvta.local.u64 	%SP, %SPL;
	add.u64 	%rd1, %SP, 0;
	add.u64 	%rd2, %SPL, 0;
	mov.u32 	%r1, %tid.x;
	st.local.u32 	[%rd2], %r1;
	mov.u64 	%rd3, $str;
	cvta.global.u64 	%rd4, %rd3;
	{ // callseq 0, 0
	.param .b64 param0;
	st.param.b64 	[param0], %rd4;
	.param .b64 param1;
	st.param.b64 	[param1], %rd1;
	.param .b32 retval0;
	call.uni (retval0), 
	vprintf, 
	(
	param0, 
	param1
	);
	ld.param.b32 	%r2, [retval0];
	} // callseq 0
	ret;

}


// ===== COMPILED SASS (sm_100) =====

	.target	sm_100

	.elftype	@"ET_EXEC"


//--------------------- .note.nv.tkinfo           --------------------------
	.section	.note.nv.tkinfo,"",@"SHT_NOTE"
	.sectionflags	@"SHF_NOTE_NV_TKINFO"
	.tkinfo
        /*0018*/ 	.word	0x00000002
        /*0030*/ 	.string	""
        /*0030*/ 	.string	"ptxas"
        /*0030*/ 	.string	"Cuda compilation tools, release 13.0, V13.0.88"
        /*0030*/ 	.string	"Build cuda_13.0.r13.0/compiler.36424714_0"
        /*0030*/ 	.string	"-arch sm_100 -m 64 "



//--------------------- .note.nv.cuinfo           --------------------------
	.section	.note.nv.cuinfo,"",@"SHT_NOTE"
	.sectionflags	@"SHF_NOTE_NV_CUINFO"
        /*0018*/ 	.short	0x0002
        /*001a*/ 	.short	0x0064
        /*001c*/ 	.short	0x0082
	.zero		2


//--------------------- .nv.info                  --------------------------
	.section	.nv.info,"",@"SHT_CUDA_INFO"
	.align	4


	//----- nvinfo : EIATTR_REGCOUNT
	.align		4
        /*0000*/ 	.byte	0x04, 0x2f
        /*0002*/ 	.short	(.L_2 - .L_1)
	.align		4
.L_1:
        /*0004*/ 	.word	index@(_Z7dkernelv)
        /*0008*/ 	.word	0x00000018


	//----- nvinfo : EIATTR_FRAME_SIZE
	.align		4
.L_2:
        /*000c*/ 	.byte	0x04, 0x11
        /*000e*/ 	.short	(.L_4 - .L_3)
	.align		4
.L_3:
        /*0010*/ 	.word	index@(_Z7dkernelv)
        /*0014*/ 	.word	0x00000008


	//----- nvinfo : EIATTR_MIN_STACK_SIZE
	.align		4
.L_4:
        /*0018*/ 	.byte	0x04, 0x12
        /*001a*/ 	.short	(.L_6 - .L_5)
	.align		4
.L_5:
        /*001c*/ 	.word	index@(_Z7dkernelv)
        /*0020*/ 	.word	0x00000008
.L_6:


//--------------------- .nv.compat                --------------------------
	.section	.nv.compat,"",@"SHT_CUDA_COMPAT_INFO"
	.align	4
        /*0000*/ 	.byte	0x02, 0x09, 0x00, 0x00, 0x02, 0x02, 0x01, 0x00, 0x02, 0x05, 0x05, 0x00, 0x03, 0x07, 0x01, 0x01
        /*0010*/ 	.byte	0x02, 0x03, 0x00, 0x00, 0x02, 0x06, 0x01, 0x00, 0x04, 0x0b, 0x08, 0x00, 0x09, 0x00, 0x00, 0x00
        /*0020*/ 	.byte	0x00, 0x00, 0x00, 0x00


//--------------------- .nv.info._Z7dkernelv      --------------------------
	.section	.nv.info._Z7dkernelv,"",@"SHT_CUDA_INFO"
	.sectionflags	@""
	.align	4


	//----- nvinfo : EIATTR_CUDA_API_VERSION
	.align		4
        /*0000*/ 	.byte	0x04, 0x37
        /*0002*/ 	.short	(.L_8 - .L_7)
.L_7:
        /*0004*/ 	.word	0x00000082


	//----- nvinfo : EIATTR_SPARSE_MMA_MASK
	.align		4
.L_8:
        /*0008*/ 	.byte	0x03, 0x50
        /*000a*/ 	.short	0x0000


	//----- nvinfo : EIATTR_MAXREG_COUNT
	.align		4
        /*000c*/ 	.byte	0x03, 0x1b
        /*000e*/ 	.short	0x00ff


	//----- nvinfo : EIATTR_EXTERNS
	.align		4
        /*0010*/ 	.byte	0x04, 0x0f
        /*0012*/ 	.short	(.L_10 - .L_9)


	//   ....[0]....
	.align		4
.L_9:
        /*0014*/ 	.word	index@(vprintf)


	//----- nvinfo : EIATTR_MERCURY_ISA_VERSION
	.align		4
.L_10:
        /*0018*/ 	.byte	0x03, 0x5f
        /*001a*/ 	.short	0x0101


	//----- nvinfo : EIATTR_VRC_CTA_INIT_COUNT
	.align		4
        /*001c*/ 	.byte	0x02, 0x4a
	.zero		1
	.zero		1


	//----- nvinfo : EIATTR_SYSCALL_OFFSETS
	.align		4
        /*0020*/ 	.byte	0x04, 0x46
        /*0022*/ 	.short	(.L_12 - .L_11)


	//   ....[0]....
.L_11:
        /*0024*/ 	.word	0x000000e0


	//----- nvinfo : EIATTR_EXIT_INSTR_OFFSETS
	.align		4
.L_12:
        /*0028*/ 	.byte	0x04, 0x1c
        /*002a*/ 	.short	(.L_14 - .L_13)


	//   ....[0]....
.L_13:
        /*002c*/ 	.word	0x000000f0


	//----- nvinfo : EIATTR_SW_WAR
	.align		4
.L_14:
        /*0030*/ 	.byte	0x04, 0x36
        /*0032*/ 	.short	(.L_16 - .L_15)
.L_15:
        /*0034*/ 	.word	0x00000008
.L_16:


//--------------------- .nv.callgraph             --------------------------
	.section	.nv.callgraph,"",@"SHT_CUDA_CALLGRAPH"
	.align	4
	.sectionentsize	8
	.align		4
        /*0000*/ 	.word	0x00000000
	.align		4
        /*0004*/ 	.word	0xffffffff
	.align		4
        /*0008*/ 	.word	index@(_Z7dkernelv)
	.align		4
        /*000c*/ 	.word	index@(vprintf)
	.align		4
        /*0010*/ 	.word	0x00000000
	.align		4
        /*0014*/ 	.word	0xfffffffe
	.align		4
        /*0018*/ 	.word	0x00000000
	.align		4
        /*001c*/ 	.word	0xfffffffd
	.align		4
        /*0020*/ 	.word	0x00000000
	.align		4
        /*0024*/ 	.word	0xfffffffc


//--------------------- .nv.constant4             --------------------------
	.section	.nv.constant4,"a",@progbits
	.align	8
	.align		8
.nv.constant4:
        /*0000*/ 	.dword	vprintf
	.align		8
        /*0008*/ 	.dword	$str


//--------------------- .text._Z7dkernelv         --------------------------
	.section	.text._Z7dkernelv,"ax",@progbits
	.align	128
        .global         _Z7dkernelv
        .type           _Z7dkernelv,@function
        .size           _Z7dkernelv,(.L_x_2 - _Z7dkernelv)
        .other          _Z7dkernelv,@"STO_CUDA_ENTRY STV_DEFAULT"
_Z7dkernelv:
.text._Z7dkernelv:
[----:B------:R-:W0:Y:S01]  /*0000*/  LDC R1, c[0x0][0x37c] ;  /* 0x0000df00ff017b82 */ /* 0x000e220000000800 */
[----:B------:R-:W1:Y:S01]  /*0010*/  S2R R8, SR_TID.X ;  /* 0x0000000000087919 */ /* 0x000e620000002100 */
[----:B0-----:R-:W-:Y:S01]  /*0020*/  VIADD R1, R1, 0xfffffff8 ;  /* 0xfffffff801017836 */ /* 0x001fe20000000000 */
[----:B------:R-:W-:Y:S01]  /*0030*/  MOV R0, 0x0 ;  /* 0x0000000000007802 */ /* 0x000fe20000000f00 */
[----:B------:R-:W0:Y:S04]  /*0040*/  LDCU UR4, c[0x0][0x2f8] ;  /* 0x00005f00ff0477ac */ /* 0x000e280008000800 */
[----:B------:R2:W3:Y:S01]  /*0050*/  LDC.64 R2, c[0x4][R0] ;  /* 0x0100000000027b82 */ /* 0x0004e20000000a00 */
[----:B------:R-:W4:Y:S01]  /*0060*/  LDCU.64 UR6, c[0x4][0x8] ;  /* 0x01000100ff0677ac */ /* 0x000f220008000a00 */
[----:B------:R-:W5:Y:S01]  /*0070*/  LDCU UR5, c[0x0][0x2fc] ;  /* 0x00005f80ff0577ac */ /* 0x000f620008000800 */
[----:B0-----:R-:W-:Y:S01]  /*0080*/  IADD3 R6, P0, PT, R1, UR4, RZ ;  /* 0x0000000401067c10 */ /* 0x001fe2000ff1e0ff */
[----:B----4-:R-:W-:Y:S01]  /*0090*/  IMAD.U32 R4, RZ, RZ, UR6 ;  /* 0x00000006ff047e24 */ /* 0x010fe2000f8e00ff */
[----:B------:R-:W-:-:S03]  /*00a0*/  MOV R5, UR7 ;  /* 0x0000000700057c02 */ /* 0x000fc60008000f00 */
[----:B-----5:R-:W-:Y:S01]  /*00b0*/  IMAD.X R7, RZ, RZ, UR5, P0 ;  /* 0x00000005ff077e24 */ /* 0x020fe200080e06ff */
[----:B-1----:R2:W-:Y:S07]  /*00c0*/  STL [R1], R8 ;  /* 0x0000000801007387 */ /* 0x0025ee0000100800 */
[----:B------:R-:W-:-:S07]  /*00d0*/  LEPC R20, `(.L_x_0) ;  /* 0x000000001014794e */ /* 0x000fce0000000000 */
[----:B--23--:R-:W-:Y:S05]  /*00e0*/  CALL.ABS.NOINC R2 ;  /* 0x0000000002007343 */ /* 0x00cfea0003c00000 */
.L_x_0:
[----:B------:R-:W-:Y:S05]  /*00f0*/  EXIT ;  /* 0x000000000000794d */ /* 0x000fea0003800000 */
.L_x_1:
[----:B------:R-:W-:-:S00]  /*0100*/  BRA `(.L_x_1) ;  /* 0xfffffffc00fc7947 */ /* 0x000fc0000383ffff */
[----:B------:R-:W-:-:S00]  /*0110*/  NOP ;  /* 0x0000000000007918 */ /* 0x000fc00000000000 */
        /* <DEDUP_REMOVED lines=14> */
.L_x_2:


//--------------------- .nv.global.init           --------------------------
	.section	.nv.global.init,"aw",@progbits
.nv.global.init:
	.type		$str,@object
	.size		$str,(.L_0 - $str)
$str:
        /*0000*/ 	.byte	0x48, 0x65, 0x6c, 0x6c, 0x6f, 0x20, 0x57, 0x6f, 0x72, 0x6c, 0x64, 0x20, 0x66, 0x72, 0x6f, 0x6d
        /*0010*/ 	.byte	0x20, 0x25, 0x64, 0x20, 0x0a, 0x00
.L_0:


//--------------------- .nv.shared.reserved.0     --------------------------
	.section	.nv.shared.reserved.0,"aw",@nobits
	.weak		__nv_reservedSMEM_offset_0_alias
	.size		__nv_reservedSMEM_offset_0_alias, 0, 64
	.other		__nv_reservedSMEM_offset_0_alias,@"STO_CUDA_RESERVED_SHARED STV_DEFAULT"
__nv_reservedSMEM_offset_0_alias:
	.zero		0
	.zero		64


//--------------------- .nv.constant0._Z7dkernelv --------------------------
	.section	.nv.constant0._Z7dkernelv,"a",@progbits
	.sectionflags	@""
	.align	4
.nv.constant0._Z7dkernelv:
	.zero		896


//--------------------- SYMBOLS --------------------------

	.type		.nv.reservedSmem.offset0,@object
	.size		.nv.reservedSmem.offset0,0x4
	.type		vprintf,@function
